//
// Generated by NVIDIA NVVM Compiler
//
// Compiler Build ID: CL-36424714
// Cuda compilation tools, release 13.0, V13.0.88
// Based on NVVM 20.0.0
//

.version 9.0
.target sm_100
.address_size 64

	// .globl	_Z8wmma_kerIfEvP6__halfS1_PT_b

.visible .entry _Z8wmma_kerIfEvP6__halfS1_PT_b(
	.param .u64 .ptr .align 1 _Z8wmma_kerIfEvP6__halfS1_PT_b_param_0,
	.param .u64 .ptr .align 1 _Z8wmma_kerIfEvP6__halfS1_PT_b_param_1,
	.param .u64 .ptr .align 1 _Z8wmma_kerIfEvP6__halfS1_PT_b_param_2,
	.param .u8 _Z8wmma_kerIfEvP6__halfS1_PT_b_param_3
)
{
	.reg .pred 	%p<2>;
	.reg .b16 	%rs<2>;
	.reg .b32 	%r<20>;
	.reg .b32 	%f<34>;
	.reg .b64 	%rd<7>;

	ld.param.u64 	%rd2, [_Z8wmma_kerIfEvP6__halfS1_PT_b_param_0];
	ld.param.u64 	%rd3, [_Z8wmma_kerIfEvP6__halfS1_PT_b_param_1];
	ld.param.u64 	%rd4, [_Z8wmma_kerIfEvP6__halfS1_PT_b_param_2];
	ld.param.s8 	%rs1, [_Z8wmma_kerIfEvP6__halfS1_PT_b_param_3];
	cvta.to.global.u64 	%rd1, %rd4;
	cvta.to.global.u64 	%rd5, %rd3;
	cvta.to.global.u64 	%rd6, %rd2;
	mov.b32 	%r17, 16;
	wmma.load.a.sync.aligned.row.m16n16k16.global.f16 	{%r1, %r2, %r3, %r4, %r5, %r6, %r7, %r8}, [%rd6], %r17;
	wmma.load.b.sync.aligned.col.m16n16k16.global.f16 	{%r9, %r10, %r11, %r12, %r13, %r14, %r15, %r16}, [%rd5], %r17;
	setp.ne.s16 	%p1, %rs1, 0;
	mov.f32 	%f26, 0f00000000;
	mov.f32 	%f27, %f26;
	mov.f32 	%f28, %f26;
	mov.f32 	%f29, %f26;
	mov.f32 	%f30, %f26;
	mov.f32 	%f31, %f26;
	mov.f32 	%f32, %f26;
	mov.f32 	%f33, %f26;
	@%p1 bra 	$L__BB0_2;
	mov.b32 	%r18, 16;
	wmma.load.c.sync.aligned.col.m16n16k16.global.f32 	{%f33, %f32, %f31, %f30, %f29, %f28, %f27, %f26}, [%rd1], %r18;
$L__BB0_2:
	wmma.mma.sync.aligned.row.col.m16n16k16.f32.f32 {%f18, %f19, %f20, %f21, %f22, %f23, %f24, %f25}, {%r1, %r2, %r3, %r4, %r5, %r6, %r7, %r8}, {%r9, %r10, %r11, %r12, %r13, %r14, %r15, %r16}, {%f33, %f32, %f31, %f30, %f29, %f28, %f27, %f26};
	mov.b32 	%r19, 16;
	wmma.store.d.sync.aligned.col.m16n16k16.global.f32 	[%rd1], {%f18, %f19, %f20, %f21, %f22, %f23, %f24, %f25}, %r19;
	ret;

}


// ===== COMPILED SASS (sm_100) =====

	.target	sm_100

	.elftype	@"ET_EXEC"


//--------------------- .note.nv.tkinfo           --------------------------
	.section	.note.nv.tkinfo,"",@"SHT_NOTE"
	.sectionflags	@"SHF_NOTE_NV_TKINFO"
	.tkinfo
        /*0018*/ 	.word	0x00000002
        /*0030*/ 	.string	""
        /*0030*/ 	.string	"ptxas"
        /*0030*/ 	.string	"Cuda compilation tools, release 13.0, V13.0.88"
        /*0030*/ 	.string	"Build cuda_13.0.r13.0/compiler.36424714_0"
        /*0030*/ 	.string	"-arch sm_100 -m 64 "



//--------------------- .note.nv.cuinfo           --------------------------
	.section	.note.nv.cuinfo,"",@"SHT_NOTE"
	.sectionflags	@"SHF_NOTE_NV_CUINFO"
        /*0018*/ 	.short	0x0002
        /*001a*/ 	.short	0x0064
        /*001c*/ 	.short	0x0082
	.zero		2


//--------------------- .nv.info                  --------------------------
	.section	.nv.info,"",@"SHT_CUDA_INFO"
	.align	4


	//----- nvinfo : EIATTR_REGCOUNT
	.align		4
        /*0000*/ 	.byte	0x04, 0x2f
        /*0002*/ 	.short	(.L_1 - .L_0)
	.align		4
.L_0:
        /*0004*/ 	.word	index@(_Z8wmma_kerIfEvP6__halfS1_PT_b)
        /*0008*/ 	.word	0x0000001a


	//----- nvinfo : EIATTR_FRAME_SIZE
	.align		4
.L_1:
        /*000c*/ 	.byte	0x04, 0x11
        /*000e*/ 	.short	(.L_3 - .L_2)
	.align		4
.L_2:
        /*0010*/ 	.word	index@(_Z8wmma_kerIfEvP6__halfS1_PT_b)
        /*0014*/ 	.word	0x00000000


	//----- nvinfo : EIATTR_MIN_STACK_SIZE
	.align		4
.L_3:
        /*0018*/ 	.byte	0x04, 0x12
        /*001a*/ 	.short	(.L_5 - .L_4)
	.align		4
.L_4:
        /*001c*/ 	.word	index@(_Z8wmma_kerIfEvP6__halfS1_PT_b)
        /*0020*/ 	.word	0x00000000
.L_5:


//--------------------- .nv.compat                --------------------------
	.section	.nv.compat,"",@"SHT_CUDA_COMPAT_INFO"
	.align	4
        /*0000*/ 	.byte	0x02, 0x09, 0x00, 0x00, 0x02, 0x02, 0x01, 0x00, 0x02, 0x05, 0x05, 0x00, 0x03, 0x07, 0x01, 0x01
        /*0010*/ 	.byte	0x02, 0x03, 0x00, 0x00, 0x02, 0x06, 0x01, 0x00, 0x04, 0x0b, 0x08, 0x00, 0x09, 0x00, 0x00, 0x00
        /*0020*/ 	.byte	0x00, 0x00, 0x00, 0x00


//--------------------- .nv.info._Z8wmma_kerIfEvP6__halfS1_PT_b --------------------------
	.section	.nv.info._Z8wmma_kerIfEvP6__halfS1_PT_b,"",@"SHT_CUDA_INFO"
	.sectionflags	@""
	.align	4


	//----- nvinfo : EIATTR_CUDA_API_VERSION
	.align		4
        /*0000*/ 	.byte	0x04, 0x37
        /*0002*/ 	.short	(.L_7 - .L_6)
.L_6:
        /*0004*/ 	.word	0x00000082


	//----- nvinfo : EIATTR_KPARAM_INFO
	.align		4
.L_7:
        /*0008*/ 	.byte	0x04, 0x17
        /*000a*/ 	.short	(.L_9 - .L_8)
.L_8:
        /*000c*/ 	.word	0x00000000
        /*0010*/ 	.short	0x0003
        /*0012*/ 	.short	0x0018
        /*0014*/ 	.byte	0x00, 0xf0, 0x05, 0x00


	//----- nvinfo : EIATTR_KPARAM_INFO
	.align		4
.L_9:
        /*0018*/ 	.byte	0x04, 0x17
        /*001a*/ 	.short	(.L_11 - .L_10)
.L_10:
        /*001c*/ 	.word	0x00000000
        /*0020*/ 	.short	0x0002
        /*0022*/ 	.short	0x0010
        /*0024*/ 	.byte	0x00, 0xf5, 0x21, 0x00


	//----- nvinfo : EIATTR_KPARAM_INFO
	.align		4
.L_11:
        /*0028*/ 	.byte	0x04, 0x17
        /*002a*/ 	.short	(.L_13 - .L_12)
.L_12:
        /*002c*/ 	.word	0x00000000
        /*0030*/ 	.short	0x0001
        /*0032*/ 	.short	0x0008
        /*0034*/ 	.byte	0x00, 0xf5, 0x21, 0x00


	//----- nvinfo : EIATTR_KPARAM_INFO
	.align		4
.L_13:
        /*0038*/ 	.byte	0x04, 0x17
        /*003a*/ 	.short	(.L_15 - .L_14)
.L_14:
        /*003c*/ 	.word	0x00000000
        /*0040*/ 	.short	0x0000
        /*0042*/ 	.short	0x0000
        /*0044*/ 	.byte	0x00, 0xf5, 0x21, 0x00


	//----- nvinfo : EIATTR_SPARSE_MMA_MASK
	.align		4
.L_15:
        /*0048*/ 	.byte	0x03, 0x50
        /*004a*/ 	.short	0x0000


	//----- nvinfo : EIATTR_WMMA_USED
	.align		4
        /*004c*/ 	.byte	0x01, 0x2b
	.zero		2


	//----- nvinfo : EIATTR_MAXREG_COUNT
	.align		4
        /*0050*/ 	.byte	0x03, 0x1b
        /*0052*/ 	.short	0x00ff


	//----- nvinfo : EIATTR_MERCURY_ISA_VERSION
	.align		4
        /*0054*/ 	.byte	0x03, 0x5f
        /*0056*/ 	.short	0x0101


	//----- nvinfo : EIATTR_VRC_CTA_INIT_COUNT
	.align		4
        /*0058*/ 	.byte	0x02, 0x4a
	.zero		1
	.zero		1


	//----- nvinfo : EIATTR_EXIT_INSTR_OFFSETS
	.align		4
        /*005c*/ 	.byte	0x04, 0x1c
        /*005e*/ 	.short	(.L_17 - .L_16)


	//   ....[0]....
.L_16:
        /*0060*/ 	.word	0x00000340


	//----- nvinfo : EIATTR_CBANK_PARAM_SIZE
	.align		4
.L_17:
        /*0064*/ 	.byte	0x03, 0x19
        /*0066*/ 	.short	0x0019


	//----- nvinfo : EIATTR_PARAM_CBANK
	.align		4
        /*0068*/ 	.byte	0x04, 0x0a
        /*006a*/ 	.short	(.L_19 - .L_18)
	.align		4
.L_18:
        /*006c*/ 	.word	index@(.nv.constant0._Z8wmma_kerIfEvP6__halfS1_PT_b)
        /*0070*/ 	.short	0x0380
        /*0072*/ 	.short	0x0019


	//----- nvinfo : EIATTR_SW_WAR
	.align		4
.L_19:
        /*0074*/ 	.byte	0x04, 0x36
        /*0076*/ 	.short	(.L_21 - .L_20)
.L_20:
        /*0078*/ 	.word	0x00000008
.L_21:


//--------------------- .nv.callgraph             --------------------------
	.section	.nv.callgraph,"",@"SHT_CUDA_CALLGRAPH"
	.align	4
	.sectionentsize	8
	.align		4
        /*0000*/ 	.word	0x00000000
	.align		4
        /*0004*/ 	.word	0xffffffff
	.align		4
        /*0008*/ 	.word	0x00000000
	.align		4
        /*000c*/ 	.word	0xfffffffe
	.align		4
        /*0010*/ 	.word	0x00000000
	.align		4
        /*0014*/ 	.word	0xfffffffd
	.align		4
        /*0018*/ 	.word	0x00000000
	.align		4
        /*001c*/ 	.word	0xfffffffc


//--------------------- .text._Z8wmma_kerIfEvP6__halfS1_PT_b --------------------------
	.section	.text._Z8wmma_kerIfEvP6__halfS1_PT_b,"ax",@progbits
	.align	128
        .global         _Z8wmma_kerIfEvP6__halfS1_PT_b
        .type           _Z8wmma_kerIfEvP6__halfS1_PT_b,@function
        .size           _Z8wmma_kerIfEvP6__halfS1_PT_b,(.L_x_1 - _Z8wmma_kerIfEvP6__halfS1_PT_b)
        .other          _Z8wmma_kerIfEvP6__halfS1_PT_b,@"STO_CUDA_ENTRY STV_DEFAULT"
_Z8wmma_kerIfEvP6__halfS1_PT_b:
.text._Z8wmma_kerIfEvP6__halfS1_PT_b:
[----:B------:R-:W-:Y:S01]  /*0000*/  LDC R1, c[0x0][0x37c] ;  /* 0x0000df00ff017b82 */ /* 0x000fe20000000800 */
[----:B------:R-:W0:Y:S01]  /*0010*/  S2R R6, SR_LANEID ;  /* 0x0000000000067919 */ /* 0x000e220000000000 */
[----:B------:R-:W1:Y:S01]  /*0020*/  LDCU.U8 UR4, c[0x0][0x398] ;  /* 0x00007300ff0477ac */ /* 0x000e620008000000 */
[----:B------:R-:W-:Y:S02]  /*0030*/  IMAD.MOV.U32 R3, RZ, RZ, RZ ;  /* 0x000000ffff037224 */ /* 0x000fe400078e00ff */
[----:B------:R-:W-:Y:S01]  /*0040*/  IMAD.MOV.U32 R7, RZ, RZ, RZ ;  /* 0x000000ffff077224 */ /* 0x000fe200078e00ff */
[----:B------:R-:W2:Y:S01]  /*0050*/  LDCU.128 UR8, c[0x0][0x380] ;  /* 0x00007000ff0877ac */ /* 0x000ea20008000c00 */
[----:B------:R-:W3:Y:S01]  /*0060*/  LDCU.64 UR12, c[0x0][0x390] ;  /* 0x00007200ff0c77ac */ /* 0x000ee20008000a00 */
[----:B------:R-:W4:Y:S01]  /*0070*/  LDCU.64 UR6, c[0x0][0x358] ;  /* 0x00006b00ff0677ac */ /* 0x000f220008000a00 */
[----:B-1----:R-:W-:Y:S01]  /*0080*/  UPRMT UR4, UR4, 0x8880, URZ ;  /* 0x0000888004047896 */ /* 0x002fe200080000ff */
[C---:B0-----:R-:W-:Y:S01]  /*0090*/  LOP3.LUT R2, R6.reuse, 0x3, RZ, 0xc0, !PT ;  /* 0x0000000306027812 */ /* 0x041fe200078ec0ff */
[----:B------:R-:W-:Y:S01]  /*00a0*/  IMAD.SHL.U32 R9, R6, 0x2, RZ ;  /* 0x0000000206097824 */ /* 0x000fe200078e00ff */
[----:B------:R-:W-:-:S04]  /*00b0*/  SHF.R.U32.HI R6, RZ, 0x2, R6 ;  /* 0x00000002ff067819 */ /* 0x000fc80000011606 */
[----:B------:R-:W-:Y:S01]  /*00c0*/  LOP3.LUT R9, R9, 0x6, RZ, 0xe2, !PT ;  /* 0x0000000609097812 */ /* 0x000fe200078ee2ff */
[----:B------:R-:W-:-:S04]  /*00d0*/  IMAD.WIDE.U32 R4, R6, 0x8, R2 ;  /* 0x0000000806047825 */ /* 0x000fc800078e0002 */
[----:B------:R-:W-:Y:S01]  /*00e0*/  IMAD.WIDE.U32 R6, R9, 0x10, R6 ;  /* 0x0000001009067825 */ /* 0x000fe200078e0006 */
[C---:B--2---:R-:W-:Y:S02]  /*00f0*/  LEA R12, P0, R4.reuse, UR8, 0x2 ;  /* 0x00000008040c7c11 */ /* 0x044fe4000f8010ff */
[C---:B------:R-:W-:Y:S02]  /*0100*/  LEA R10, P1, R4.reuse, UR10, 0x2 ;  /* 0x0000000a040a7c11 */ /* 0x040fe4000f8210ff */
[C-C-:B------:R-:W-:Y:S02]  /*0110*/  LEA.HI.X R13, R4.reuse, UR9, R5.reuse, 0x2, P0 ;  /* 0x00000009040d7c11 */ /* 0x140fe400080f1405 */
[----:B------:R-:W-:Y:S02]  /*0120*/  ISETP.NE.AND P0, PT, RZ, UR4, PT ;  /* 0x00000004ff007c0c */ /* 0x000fe4000bf05270 */
[----:B------:R-:W-:Y:S02]  /*0130*/  LEA.HI.X R11, R4, UR11, R5, 0x2, P1 ;  /* 0x0000000b040b7c11 */ /* 0x000fe400088f1405 */
[----:B---3--:R-:W-:-:S02]  /*0140*/  LEA R2, P2, R6, UR12, 0x2 ;  /* 0x0000000c06027c11 */ /* 0x008fc4000f8410ff */
[----:B------:R-:W-:Y:S02]  /*0150*/  CS2R R20, SRZ ;  /* 0x0000000000147805 */ /* 0x000fe4000001ff00 */
[----:B------:R-:W-:Y:S01]  /*0160*/  CS2R R22, SRZ ;  /* 0x0000000000167805 */ /* 0x000fe2000001ff00 */
[----:B----4-:R-:W2:Y:S01]  /*0170*/  LDG.E R14, desc[UR6][R10.64] ;  /* 0x000000060a0e7981 */ /* 0x010ea2000c1e1900 */
[----:B------:R-:W-:Y:S02]  /*0180*/  CS2R R8, SRZ ;  /* 0x0000000000087805 */ /* 0x000fe4000001ff00 */
[----:B------:R-:W-:Y:S01]  /*0190*/  LEA.HI.X R3, R6, UR13, R7, 0x2, P2 ;  /* 0x0000000d06037c11 */ /* 0x000fe200090f1407 */
[----:B------:R-:W2:Y:S04]  /*01a0*/  LDG.E R15, desc[UR6][R10.64+0x10] ;  /* 0x000010060a0f7981 */ /* 0x000ea8000c1e1900 */
[----:B------:R-:W3:Y:S04]  /*01b0*/  LDG.E R16, desc[UR6][R10.64+0x100] ;  /* 0x000100060a107981 */ /* 0x000ee8000c1e1900 */
[----:B------:R0:W3:Y:S04]  /*01c0*/  LDG.E R17, desc[UR6][R10.64+0x110] ;  /* 0x000110060a117981 */ /* 0x0000e8000c1e1900 */
[----:B------:R-:W2:Y:S04]  /*01d0*/  LDG.E R4, desc[UR6][R12.64] ;  /* 0x000000060c047981 */ /* 0x000ea8000c1e1900 */
[----:B------:R-:W2:Y:S01]  /*01e0*/  LDG.E R5, desc[UR6][R12.64+0x100] ;  /* 0x000100060c057981 */ /* 0x000ea2000c1e1900 */
[----:B0-----:R-:W-:-:S03]  /*01f0*/  CS2R R10, SRZ ;  /* 0x00000000000a7805 */ /* 0x001fc6000001ff00 */
[----:B------:R-:W2:Y:S04]  /*0200*/  LDG.E R6, desc[UR6][R12.64+0x10] ;  /* 0x000010060c067981 */ /* 0x000ea8000c1e1900 */
[----:B------:R-:W2:Y:S04]  /*0210*/  LDG.E R7, desc[UR6][R12.64+0x110] ;  /* 0x000110060c077981 */ /* 0x000ea8000c1e1900 */
[----:B------:R-:W2:Y:S04]  /*0220*/  @!P0 LDG.E R20, desc[UR6][R2.64] ;  /* 0x0000000602148981 */ /* 0x000ea8000c1e1900 */
[----:B------:R-:W2:Y:S04]  /*0230*/  @!P0 LDG.E R21, desc[UR6][R2.64+0x40] ;  /* 0x0000400602158981 */ /* 0x000ea8000c1e1900 */
[----:B------:R-:W2:Y:S04]  /*0240*/  @!P0 LDG.E R22, desc[UR6][R2.64+0x20] ;  /* 0x0000200602168981 */ /* 0x000ea8000c1e1900 */
[----:B------:R-:W2:Y:S04]  /*0250*/  @!P0 LDG.E R23, desc[UR6][R2.64+0x60] ;  /* 0x0000600602178981 */ /* 0x000ea8000c1e1900 */
[----:B------:R-:W3:Y:S04]  /*0260*/  @!P0 LDG.E R8, desc[UR6][R2.64+0x200] ;  /* 0x0002000602088981 */ /* 0x000ee8000c1e1900 */
[----:B------:R-:W3:Y:S04]  /*0270*/  @!P0 LDG.E R9, desc[UR6][R2.64+0x240] ;  /* 0x0002400602098981 */ /* 0x000ee8000c1e1900 */
[----:B------:R-:W3:Y:S04]  /*0280*/  @!P0 LDG.E R10, desc[UR6][R2.64+0x220] ;  /* 0x00022006020a8981 */ /* 0x000ee8000c1e1900 */
[----:B------:R-:W3:Y:S01]  /*0290*/  @!P0 LDG.E R11, desc[UR6][R2.64+0x260] ;  /* 0x00026006020b8981 */ /* 0x000ee2000c1e1900 */
[C---:B--2---:R-:W-:Y:S08]  /*02a0*/  HMMA.16816.F32 R20, R4.reuse, R14, R20 ;  /* 0x0000000e0414723c */ /* 0x044ff00000001814 */
[----:B---3--:R-:W-:Y:S11]  /*02b0*/  HMMA.16816.F32 R8, R4, R16, R8 ;  /* 0x000000100408723c */ /* 0x008ff60000001808 */
[----:B------:R-:W-:Y:S04]  /*02c0*/  STG.E desc[UR6][R2.64], R20 ;  /* 0x0000001402007986 */ /* 0x000fe8000c101906 */
[----:B------:R-:W-:Y:S04]  /*02d0*/  STG.E desc[UR6][R2.64+0x40], R21 ;  /* 0x0000401502007986 */ /* 0x000fe8000c101906 */
[----:B------:R-:W-:Y:S04]  /*02e0*/  STG.E desc[UR6][R2.64+0x20], R22 ;  /* 0x0000201602007986 */ /* 0x000fe8000c101906 */
[----:B------:R-:W-:Y:S04]  /*02f0*/  STG.E desc[UR6][R2.64+0x60], R23 ;  /* 0x0000601702007986 */ /* 0x000fe8000c101906 */
[----:B------:R-:W-:Y:S04]  /*0300*/  STG.E desc[UR6][R2.64+0x200], R8 ;  /* 0x0002000802007986 */ /* 0x000fe8000c101906 */
[----:B------:R-:W-:Y:S04]  /*0310*/  STG.E desc[UR6][R2.64+0x240], R9 ;  /* 0x0002400902007986 */ /* 0x000fe8000c101906 */
[----:B------:R-:W-:Y:S04]  /*0320*/  STG.E desc[UR6][R2.64+0x220], R10 ;  /* 0x0002200a02007986 */ /* 0x000fe8000c101906 */
[----:B------:R-:W-:Y:S01]  /*0330*/  STG.E desc[UR6][R2.64+0x260], R11 ;  /* 0x0002600b02007986 */ /* 0x000fe2000c101906 */
[----:B------:R-:W-:Y:S05]  /*0340*/  EXIT ;  /* 0x000000000000794d */ /* 0x000fea0003800000 */
.L_x_0:
[----:B------:R-:W-:-:S00]  /*0350*/  BRA `(.L_x_0) ;  /* 0xfffffffc00fc7947 */ /* 0x000fc0000383ffff */
[----:B------:R-:W-:-:S00]  /*0360*/  NOP ;  /* 0x0000000000007918 */ /* 0x000fc00000000000 */
        /* <DEDUP_REMOVED lines=9> */
.L_x_1:


//--------------------- .nv.shared.reserved.0     --------------------------
	.section	.nv.shared.reserved.0,"aw",@nobits
	.weak		__nv_reservedSMEM_offset_0_alias
	.size		__nv_reservedSMEM_offset_0_alias, 0, 64
	.other		__nv_reservedSMEM_offset_0_alias,@"STO_CUDA_RESERVED_SHARED STV_DEFAULT"
__nv_reservedSMEM_offset_0_alias:
	.zero		0
	.zero		64


//--------------------- .nv.constant0._Z8wmma_kerIfEvP6__halfS1_PT_b --------------------------
	.section	.nv.constant0._Z8wmma_kerIfEvP6__halfS1_PT_b,"a",@progbits
	.sectionflags	@""
	.align	4
.nv.constant0._Z8wmma_kerIfEvP6__halfS1_PT_b:
	.zero		921


//--------------------- SYMBOLS --------------------------

	.type		.nv.reservedSmem.offset0,@object
	.size		.nv.reservedSmem.offset0,0x4
